//
// Generated by NVIDIA NVVM Compiler
//
// Compiler Build ID: CL-36424714
// Cuda compilation tools, release 13.0, V13.0.88
// Based on NVVM 20.0.0
//

.version 9.0
.target sm_100
.address_size 64

	// .globl	_Z17bitonicSortKernelPfiii

.visible .entry _Z17bitonicSortKernelPfiii(
	.param .u64 .ptr .align 1 _Z17bitonicSortKernelPfiii_param_0,
	.param .u32 _Z17bitonicSortKernelPfiii_param_1,
	.param .u32 _Z17bitonicSortKernelPfiii_param_2,
	.param .u32 _Z17bitonicSortKernelPfiii_param_3
)
{
	.reg .pred 	%p<8>;
	.reg .b32 	%r<10>;
	.reg .b32 	%f<3>;
	.reg .b64 	%rd<7>;

	ld.param.u64 	%rd3, [_Z17bitonicSortKernelPfiii_param_0];
	ld.param.u32 	%r4, [_Z17bitonicSortKernelPfiii_param_1];
	ld.param.u32 	%r5, [_Z17bitonicSortKernelPfiii_param_2];
	ld.param.u32 	%r3, [_Z17bitonicSortKernelPfiii_param_3];
	mov.u32 	%r6, %ctaid.x;
	mov.u32 	%r7, %ntid.x;
	mov.u32 	%r8, %tid.x;
	mad.lo.s32 	%r1, %r6, %r7, %r8;
	xor.b32  	%r2, %r5, %r1;
	setp.le.s32 	%p1, %r2, %r1;
	setp.ge.s32 	%p2, %r2, %r4;
	or.pred  	%p3, %p1, %p2;
	@%p3 bra 	$L__BB0_3;
	cvta.to.global.u64 	%rd4, %rd3;
	and.b32  	%r9, %r3, %r1;
	mul.wide.s32 	%rd5, %r1, 4;
	add.s64 	%rd1, %rd4, %rd5;
	ld.global.f32 	%f1, [%rd1];
	mul.wide.s32 	%rd6, %r2, 4;
	add.s64 	%rd2, %rd4, %rd6;
	ld.global.f32 	%f2, [%rd2];
	setp.gt.f32 	%p4, %f1, %f2;
	setp.ne.s32 	%p5, %r9, 0;
	xor.pred  	%p6, %p5, %p4;
	not.pred 	%p7, %p6;
	@%p7 bra 	$L__BB0_3;
	st.global.f32 	[%rd1], %f2;
	st.global.f32 	[%rd2], %f1;
$L__BB0_3:
	ret;

}


// ===== COMPILED SASS (sm_100) =====

	.target	sm_100

	.elftype	@"ET_EXEC"


//--------------------- .note.nv.tkinfo           --------------------------
	.section	.note.nv.tkinfo,"",@"SHT_NOTE"
	.sectionflags	@"SHF_NOTE_NV_TKINFO"
	.tkinfo
        /*0018*/ 	.word	0x00000002
        /*0030*/ 	.string	""
        /*0030*/ 	.string	"ptxas"
        /*0030*/ 	.string	"Cuda compilation tools, release 13.0, V13.0.88"
        /*0030*/ 	.string	"Build cuda_13.0.r13.0/compiler.36424714_0"
        /*0030*/ 	.string	"-arch sm_100 -m 64 "



//--------------------- .note.nv.cuinfo           --------------------------
	.section	.note.nv.cuinfo,"",@"SHT_NOTE"
	.sectionflags	@"SHF_NOTE_NV_CUINFO"
        /*0018*/ 	.short	0x0002
        /*001a*/ 	.short	0x0064
        /*001c*/ 	.short	0x0082
	.zero		2


//--------------------- .nv.info                  --------------------------
	.section	.nv.info,"",@"SHT_CUDA_INFO"
	.align	4


	//----- nvinfo : EIATTR_REGCOUNT
	.align		4
        /*0000*/ 	.byte	0x04, 0x2f
        /*0002*/ 	.short	(.L_1 - .L_0)
	.align		4
.L_0:
        /*0004*/ 	.word	index@(_Z17bitonicSortKernelPfiii)
        /*0008*/ 	.word	0x0000000c


	//----- nvinfo : EIATTR_FRAME_SIZE
	.align		4
.L_1:
        /*000c*/ 	.byte	0x04, 0x11
        /*000e*/ 	.short	(.L_3 - .L_2)
	.align		4
.L_2:
        /*0010*/ 	.word	index@(_Z17bitonicSortKernelPfiii)
        /*0014*/ 	.word	0x00000000


	//----- nvinfo : EIATTR_MIN_STACK_SIZE
	.align		4
.L_3:
        /*0018*/ 	.byte	0x04, 0x12
        /*001a*/ 	.short	(.L_5 - .L_4)
	.align		4
.L_4:
        /*001c*/ 	.word	index@(_Z17bitonicSortKernelPfiii)
        /*0020*/ 	.word	0x00000000
.L_5:


//--------------------- .nv.compat                --------------------------
	.section	.nv.compat,"",@"SHT_CUDA_COMPAT_INFO"
	.align	4
        /*0000*/ 	.byte	0x02, 0x09, 0x00, 0x00, 0x02, 0x02, 0x01, 0x00, 0x02, 0x05, 0x05, 0x00, 0x03, 0x07, 0x01, 0x01
        /*0010*/ 	.byte	0x02, 0x03, 0x00, 0x00, 0x02, 0x06, 0x01, 0x00, 0x04, 0x0b, 0x08, 0x00, 0x09, 0x00, 0x00, 0x00
        /*0020*/ 	.byte	0x00, 0x00, 0x00, 0x00


//--------------------- .nv.info._Z17bitonicSortKernelPfiii --------------------------
	.section	.nv.info._Z17bitonicSortKernelPfiii,"",@"SHT_CUDA_INFO"
	.sectionflags	@""
	.align	4


	//----- nvinfo : EIATTR_CUDA_API_VERSION
	.align		4
        /*0000*/ 	.byte	0x04, 0x37
        /*0002*/ 	.short	(.L_7 - .L_6)
.L_6:
        /*0004*/ 	.word	0x00000082


	//----- nvinfo : EIATTR_KPARAM_INFO
	.align		4
.L_7:
        /*0008*/ 	.byte	0x04, 0x17
        /*000a*/ 	.short	(.L_9 - .L_8)
.L_8:
        /*000c*/ 	.word	0x00000000
        /*0010*/ 	.short	0x0003
        /*0012*/ 	.short	0x0010
        /*0014*/ 	.byte	0x00, 0xf0, 0x11, 0x00


	//----- nvinfo : EIATTR_KPARAM_INFO
	.align		4
.L_9:
        /*0018*/ 	.byte	0x04, 0x17
        /*001a*/ 	.short	(.L_11 - .L_10)
.L_10:
        /*001c*/ 	.word	0x00000000
        /*0020*/ 	.short	0x0002
        /*0022*/ 	.short	0x000c
        /*0024*/ 	.byte	0x00, 0xf0, 0x11, 0x00


	//----- nvinfo : EIATTR_KPARAM_INFO
	.align		4
.L_11:
        /*0028*/ 	.byte	0x04, 0x17
        /*002a*/ 	.short	(.L_13 - .L_12)
.L_12:
        /*002c*/ 	.word	0x00000000
        /*0030*/ 	.short	0x0001
        /*0032*/ 	.short	0x0008
        /*0034*/ 	.byte	0x00, 0xf0, 0x11, 0x00


	//----- nvinfo : EIATTR_KPARAM_INFO
	.align		4
.L_13:
        /*0038*/ 	.byte	0x04, 0x17
        /*003a*/ 	.short	(.L_15 - .L_14)
.L_14:
        /*003c*/ 	.word	0x00000000
        /*0040*/ 	.short	0x0000
        /*0042*/ 	.short	0x0000
        /*0044*/ 	.byte	0x00, 0xf5, 0x21, 0x00


	//----- nvinfo : EIATTR_SPARSE_MMA_MASK
	.align		4
.L_15:
        /*0048*/ 	.byte	0x03, 0x50
        /*004a*/ 	.short	0x0000


	//----- nvinfo : EIATTR_MAXREG_COUNT
	.align		4
        /*004c*/ 	.byte	0x03, 0x1b
        /*004e*/ 	.short	0x00ff


	//----- nvinfo : EIATTR_MERCURY_ISA_VERSION
	.align		4
        /*0050*/ 	.byte	0x03, 0x5f
        /*0052*/ 	.short	0x0101


	//----- nvinfo : EIATTR_VRC_CTA_INIT_COUNT
	.align		4
        /*0054*/ 	.byte	0x02, 0x4a
	.zero		1
	.zero		1


	//----- nvinfo : EIATTR_EXIT_INSTR_OFFSETS
	.align		4
        /*0058*/ 	.byte	0x04, 0x1c
        /*005a*/ 	.short	(.L_17 - .L_16)


	//   ....[0]....
.L_16:
        /*005c*/ 	.word	0x00000090


	//   ....[1]....
        /*0060*/ 	.word	0x00000130


	//   ....[2]....
        /*0064*/ 	.word	0x00000160


	//----- nvinfo : EIATTR_CBANK_PARAM_SIZE
	.align		4
.L_17:
        /*0068*/ 	.byte	0x03, 0x19
        /*006a*/ 	.short	0x0014


	//----- nvinfo : EIATTR_PARAM_CBANK
	.align		4
        /*006c*/ 	.byte	0x04, 0x0a
        /*006e*/ 	.short	(.L_19 - .L_18)
	.align		4
.L_18:
        /*0070*/ 	.word	index@(.nv.constant0._Z17bitonicSortKernelPfiii)
        /*0074*/ 	.short	0x0380
        /*0076*/ 	.short	0x0014


	//----- nvinfo : EIATTR_SW_WAR
	.align		4
.L_19:
        /*0078*/ 	.byte	0x04, 0x36
        /*007a*/ 	.short	(.L_21 - .L_20)
.L_20:
        /*007c*/ 	.word	0x00000008
.L_21:


//--------------------- .nv.callgraph             --------------------------
	.section	.nv.callgraph,"",@"SHT_CUDA_CALLGRAPH"
	.align	4
	.sectionentsize	8
	.align		4
        /*0000*/ 	.word	0x00000000
	.align		4
        /*0004*/ 	.word	0xffffffff
	.align		4
        /*0008*/ 	.word	0x00000000
	.align		4
        /*000c*/ 	.word	0xfffffffe
	.align		4
        /*0010*/ 	.word	0x00000000
	.align		4
        /*0014*/ 	.word	0xfffffffd
	.align		4
        /*0018*/ 	.word	0x00000000
	.align		4
        /*001c*/ 	.word	0xfffffffc


//--------------------- .text._Z17bitonicSortKernelPfiii --------------------------
	.section	.text._Z17bitonicSortKernelPfiii,"ax",@progbits
	.align	128
        .global         _Z17bitonicSortKernelPfiii
        .type           _Z17bitonicSortKernelPfiii,@function
        .size           _Z17bitonicSortKernelPfiii,(.L_x_1 - _Z17bitonicSortKernelPfiii)
        .other          _Z17bitonicSortKernelPfiii,@"STO_CUDA_ENTRY STV_DEFAULT"
_Z17bitonicSortKernelPfiii:
.text._Z17bitonicSortKernelPfiii:
[----:B------:R-:W-:Y:S01]  /*0000*/  LDC R1, c[0x0][0x37c] ;  /* 0x0000df00ff017b82 */ /* 0x000fe20000000800 */
[----:B------:R-:W0:Y:S07]  /*0010*/  S2R R0, SR_TID.X ;  /* 0x0000000000007919 */ /* 0x000e2e0000002100 */
[----:B------:R-:W0:Y:S01]  /*0020*/  S2UR UR4, SR_CTAID.X ;  /* 0x00000000000479c3 */ /* 0x000e220000002500 */
[----:B------:R-:W1:Y:S07]  /*0030*/  LDCU.64 UR6, c[0x0][0x388] ;  /* 0x00007100ff0677ac */ /* 0x000e6e0008000a00 */
[----:B------:R-:W0:Y:S02]  /*0040*/  LDC R7, c[0x0][0x360] ;  /* 0x0000d800ff077b82 */ /* 0x000e240000000800 */
[----:B0-----:R-:W-:-:S05]  /*0050*/  IMAD R7, R7, UR4, R0 ;  /* 0x0000000407077c24 */ /* 0x001fca000f8e0200 */
[----:B-1----:R-:W-:-:S04]  /*0060*/  LOP3.LUT R0, R7, UR7, RZ, 0x3c, !PT ;  /* 0x0000000707007c12 */ /* 0x002fc8000f8e3cff */
[----:B------:R-:W-:-:S04]  /*0070*/  ISETP.GE.AND P0, PT, R0, UR6, PT ;  /* 0x0000000600007c0c */ /* 0x000fc8000bf06270 */
[----:B------:R-:W-:-:S13]  /*0080*/  ISETP.LE.OR P0, PT, R0, R7, P0 ;  /* 0x000000070000720c */ /* 0x000fda0000703670 */
[----:B------:R-:W-:Y:S05]  /*0090*/  @P0 EXIT ;  /* 0x000000000000094d */ /* 0x000fea0003800000 */
[----:B------:R-:W0:Y:S01]  /*00a0*/  LDC.64 R4, c[0x0][0x380] ;  /* 0x0000e000ff047b82 */ /* 0x000e220000000a00 */
[----:B------:R-:W1:Y:S01]  /*00b0*/  LDCU.64 UR4, c[0x0][0x358] ;  /* 0x00006b00ff0477ac */ /* 0x000e620008000a00 */
[----:B------:R-:W2:Y:S01]  /*00c0*/  LDCU UR6, c[0x0][0x390] ;  /* 0x00007200ff0677ac */ /* 0x000ea20008000800 */
[----:B0-----:R-:W-:-:S04]  /*00d0*/  IMAD.WIDE R2, R7, 0x4, R4 ;  /* 0x0000000407027825 */ /* 0x001fc800078e0204 */
[----:B------:R-:W-:Y:S01]  /*00e0*/  IMAD.WIDE R4, R0, 0x4, R4 ;  /* 0x0000000400047825 */ /* 0x000fe200078e0204 */
[----:B-1----:R-:W3:Y:S04]  /*00f0*/  LDG.E R9, desc[UR4][R2.64] ;  /* 0x0000000402097981 */ /* 0x002ee8000c1e1900 */
[----:B------:R-:W3:Y:S01]  /*0100*/  LDG.E R0, desc[UR4][R4.64] ;  /* 0x0000000404007981 */ /* 0x000ee2000c1e1900 */
[----:B--2---:R-:W-:-:S04]  /*0110*/  LOP3.LUT P0, RZ, R7, UR6, RZ, 0xc0, !PT ;  /* 0x0000000607ff7c12 */ /* 0x004fc8000f80c0ff */
[----:B---3--:R-:W-:-:S13]  /*0120*/  FSETP.GT.XOR P0, PT, R9, R0, P0 ;  /* 0x000000000900720b */ /* 0x008fda0000704800 */
[----:B------:R-:W-:Y:S05]  /*0130*/  @!P0 EXIT ;  /* 0x000000000000894d */ /* 0x000fea0003800000 */
[----:B------:R-:W-:Y:S04]  /*0140*/  STG.E desc[UR4][R2.64], R0 ;  /* 0x0000000002007986 */ /* 0x000fe8000c101904 */
[----:B------:R-:W-:Y:S01]  /*0150*/  STG.E desc[UR4][R4.64], R9 ;  /* 0x0000000904007986 */ /* 0x000fe2000c101904 */
[----:B------:R-:W-:Y:S05]  /*0160*/  EXIT ;  /* 0x000000000000794d */ /* 0x000fea0003800000 */
.L_x_0:
[----:B------:R-:W-:-:S00]  /*0170*/  BRA `(.L_x_0) ;  /* 0xfffffffc00fc7947 */ /* 0x000fc0000383ffff */
[----:B------:R-:W-:-:S00]  /*0180*/  NOP ;  /* 0x0000000000007918 */ /* 0x000fc00000000000 */
[----:B------:R-:W-:-:S00]  /*0190*/  NOP ;  /* 0x0000000000007918 */ /* 0x000fc00000000000 */
[----:B------:R-:W-:-:S00]  /*01a0*/  NOP ;  /* 0x0000000000007918 */ /* 0x000fc00000000000 */
[----:B------:R-:W-:-:S00]  /*01b0*/  NOP ;  /* 0x0000000000007918 */ /* 0x000fc00000000000 */
[----:B------:R-:W-:-:S00]  /*01c0*/  NOP ;  /* 0x0000000000007918 */ /* 0x000fc00000000000 */
[----:B------:R-:W-:-:S00]  /*01d0*/  NOP ;  /* 0x0000000000007918 */ /* 0x000fc00000000000 */
[----:B------:R-:W-:-:S00]  /*01e0*/  NOP ;  /* 0x0000000000007918 */ /* 0x000fc00000000000 */
[----:B------:R-:W-:-:S00]  /*01f0*/  NOP ;  /* 0x0000000000007918 */ /* 0x000fc00000000000 */
.L_x_1:


//--------------------- .nv.shared.reserved.0     --------------------------
	.section	.nv.shared.reserved.0,"aw",@nobits
	.weak		__nv_reservedSMEM_offset_0_alias
	.size		__nv_reservedSMEM_offset_0_alias, 0, 64
	.other		__nv_reservedSMEM_offset_0_alias,@"STO_CUDA_RESERVED_SHARED STV_DEFAULT"
__nv_reservedSMEM_offset_0_alias:
	.zero		0
	.zero		64


//--------------------- .nv.constant0._Z17bitonicSortKernelPfiii --------------------------
	.section	.nv.constant0._Z17bitonicSortKernelPfiii,"a",@progbits
	.sectionflags	@""
	.align	4
.nv.constant0._Z17bitonicSortKernelPfiii:
	.zero		916


//--------------------- SYMBOLS --------------------------

	.type		.nv.reservedSmem.offset0,@object
	.size		.nv.reservedSmem.offset0,0x4
